//
// Generated by NVIDIA NVVM Compiler
//
// Compiler Build ID: CL-36424714
// Cuda compilation tools, release 13.0, V13.0.88
// Based on NVVM 20.0.0
//

.version 9.0
.target sm_100
.address_size 64

	// .globl	_Z4testPPci
.extern .func  (.param .b32 func_retval0) vprintf
(
	.param .b64 vprintf_param_0,
	.param .b64 vprintf_param_1
)
;
.global .align 1 .b8 $str[20] = {37, 100, 32, 40, 115, 116, 114, 108, 101, 110, 32, 37, 100, 41, 58, 32, 37, 115, 10};

.visible .entry _Z4testPPci(
	.param .u64 .ptr .align 1 _Z4testPPci_param_0,
	.param .u32 _Z4testPPci_param_1
)
{
	.local .align 16 .b8 	__local_depot0[16];
	.reg .b64 	%SP;
	.reg .b64 	%SPL;
	.reg .b32 	%r<5>;
	.reg .b64 	%rd<10>;

	mov.u64 	%SPL, __local_depot0;
	cvta.local.u64 	%SP, %SPL;
	ld.param.u64 	%rd1, [_Z4testPPci_param_0];
	ld.param.u32 	%r1, [_Z4testPPci_param_1];
	cvta.to.global.u64 	%rd2, %rd1;
	add.u64 	%rd3, %SP, 0;
	add.u64 	%rd4, %SPL, 0;
	mov.u32 	%r2, %ctaid.x;
	mul.wide.u32 	%rd5, %r2, 8;
	add.s64 	%rd6, %rd2, %rd5;
	ld.global.u64 	%rd7, [%rd6];
	st.local.v2.u32 	[%rd4], {%r2, %r1};
	st.local.u64 	[%rd4+8], %rd7;
	mov.u64 	%rd8, $str;
	cvta.global.u64 	%rd9, %rd8;
	{ // callseq 0, 0
	.param .b64 param0;
	st.param.b64 	[param0], %rd9;
	.param .b64 param1;
	st.param.b64 	[param1], %rd3;
	.param .b32 retval0;
	call.uni (retval0), 
	vprintf, 
	(
	param0, 
	param1
	);
	ld.param.b32 	%r3, [retval0];
	} // callseq 0
	ret;

}


// ===== COMPILED SASS (sm_100) =====

	.target	sm_100

	.elftype	@"ET_EXEC"


//--------------------- .note.nv.tkinfo           --------------------------
	.section	.note.nv.tkinfo,"",@"SHT_NOTE"
	.sectionflags	@"SHF_NOTE_NV_TKINFO"
	.tkinfo
        /*0018*/ 	.word	0x00000002
        /*0030*/ 	.string	""
        /*0030*/ 	.string	"ptxas"
        /*0030*/ 	.string	"Cuda compilation tools, release 13.0, V13.0.88"
        /*0030*/ 	.string	"Build cuda_13.0.r13.0/compiler.36424714_0"
        /*0030*/ 	.string	"-arch sm_100 -m 64 "



//--------------------- .note.nv.cuinfo           --------------------------
	.section	.note.nv.cuinfo,"",@"SHT_NOTE"
	.sectionflags	@"SHF_NOTE_NV_CUINFO"
        /*0018*/ 	.short	0x0002
        /*001a*/ 	.short	0x0064
        /*001c*/ 	.short	0x0082
	.zero		2


//--------------------- .nv.info                  --------------------------
	.section	.nv.info,"",@"SHT_CUDA_INFO"
	.align	4


	//----- nvinfo : EIATTR_REGCOUNT
	.align		4
        /*0000*/ 	.byte	0x04, 0x2f
        /*0002*/ 	.short	(.L_2 - .L_1)
	.align		4
.L_1:
        /*0004*/ 	.word	index@(_Z4testPPci)
        /*0008*/ 	.word	0x00000018


	//----- nvinfo : EIATTR_FRAME_SIZE
	.align		4
.L_2:
        /*000c*/ 	.byte	0x04, 0x11
        /*000e*/ 	.short	(.L_4 - .L_3)
	.align		4
.L_3:
        /*0010*/ 	.word	index@(_Z4testPPci)
        /*0014*/ 	.word	0x00000010


	//----- nvinfo : EIATTR_MIN_STACK_SIZE
	.align		4
.L_4:
        /*0018*/ 	.byte	0x04, 0x12
        /*001a*/ 	.short	(.L_6 - .L_5)
	.align		4
.L_5:
        /*001c*/ 	.word	index@(_Z4testPPci)
        /*0020*/ 	.word	0x00000010
.L_6:


//--------------------- .nv.compat                --------------------------
	.section	.nv.compat,"",@"SHT_CUDA_COMPAT_INFO"
	.align	4
        /*0000*/ 	.byte	0x02, 0x09, 0x00, 0x00, 0x02, 0x02, 0x01, 0x00, 0x02, 0x05, 0x05, 0x00, 0x03, 0x07, 0x01, 0x01
        /*0010*/ 	.byte	0x02, 0x03, 0x00, 0x00, 0x02, 0x06, 0x01, 0x00, 0x04, 0x0b, 0x08, 0x00, 0x09, 0x00, 0x00, 0x00
        /*0020*/ 	.byte	0x00, 0x00, 0x00, 0x00


//--------------------- .nv.info._Z4testPPci      --------------------------
	.section	.nv.info._Z4testPPci,"",@"SHT_CUDA_INFO"
	.sectionflags	@""
	.align	4


	//----- nvinfo : EIATTR_CUDA_API_VERSION
	.align		4
        /*0000*/ 	.byte	0x04, 0x37
        /*0002*/ 	.short	(.L_8 - .L_7)
.L_7:
        /*0004*/ 	.word	0x00000082


	//----- nvinfo : EIATTR_KPARAM_INFO
	.align		4
.L_8:
        /*0008*/ 	.byte	0x04, 0x17
        /*000a*/ 	.short	(.L_10 - .L_9)
.L_9:
        /*000c*/ 	.word	0x00000000
        /*0010*/ 	.short	0x0001
        /*0012*/ 	.short	0x0008
        /*0014*/ 	.byte	0x00, 0xf0, 0x11, 0x00


	//----- nvinfo : EIATTR_KPARAM_INFO
	.align		4
.L_10:
        /*0018*/ 	.byte	0x04, 0x17
        /*001a*/ 	.short	(.L_12 - .L_11)
.L_11:
        /*001c*/ 	.word	0x00000000
        /*0020*/ 	.short	0x0000
        /*0022*/ 	.short	0x0000
        /*0024*/ 	.byte	0x00, 0xf5, 0x21, 0x00


	//----- nvinfo : EIATTR_SPARSE_MMA_MASK
	.align		4
.L_12:
        /*0028*/ 	.byte	0x03, 0x50
        /*002a*/ 	.short	0x0000


	//----- nvinfo : EIATTR_MAXREG_COUNT
	.align		4
        /*002c*/ 	.byte	0x03, 0x1b
        /*002e*/ 	.short	0x00ff


	//----- nvinfo : EIATTR_EXTERNS
	.align		4
        /*0030*/ 	.byte	0x04, 0x0f
        /*0032*/ 	.short	(.L_14 - .L_13)


	//   ....[0]....
	.align		4
.L_13:
        /*0034*/ 	.word	index@(vprintf)


	//----- nvinfo : EIATTR_MERCURY_ISA_VERSION
	.align		4
.L_14:
        /*0038*/ 	.byte	0x03, 0x5f
        /*003a*/ 	.short	0x0101


	//----- nvinfo : EIATTR_VRC_CTA_INIT_COUNT
	.align		4
        /*003c*/ 	.byte	0x02, 0x4a
	.zero		1
	.zero		1


	//----- nvinfo : EIATTR_SYSCALL_OFFSETS
	.align		4
        /*0040*/ 	.byte	0x04, 0x46
        /*0042*/ 	.short	(.L_16 - .L_15)


	//   ....[0]....
.L_15:
        /*0044*/ 	.word	0x00000140


	//----- nvinfo : EIATTR_EXIT_INSTR_OFFSETS
	.align		4
.L_16:
        /*0048*/ 	.byte	0x04, 0x1c
        /*004a*/ 	.short	(.L_18 - .L_17)


	//   ....[0]....
.L_17:
        /*004c*/ 	.word	0x00000150


	//----- nvinfo : EIATTR_CBANK_PARAM_SIZE
	.align		4
.L_18:
        /*0050*/ 	.byte	0x03, 0x19
        /*0052*/ 	.short	0x000c


	//----- nvinfo : EIATTR_PARAM_CBANK
	.align		4
        /*0054*/ 	.byte	0x04, 0x0a
        /*0056*/ 	.short	(.L_20 - .L_19)
	.align		4
.L_19:
        /*0058*/ 	.word	index@(.nv.constant0._Z4testPPci)
        /*005c*/ 	.short	0x0380
        /*005e*/ 	.short	0x000c


	//----- nvinfo : EIATTR_SW_WAR
	.align		4
.L_20:
        /*0060*/ 	.byte	0x04, 0x36
        /*0062*/ 	.short	(.L_22 - .L_21)
.L_21:
        /*0064*/ 	.word	0x00000008
.L_22:


//--------------------- .nv.callgraph             --------------------------
	.section	.nv.callgraph,"",@"SHT_CUDA_CALLGRAPH"
	.align	4
	.sectionentsize	8
	.align		4
        /*0000*/ 	.word	0x00000000
	.align		4
        /*0004*/ 	.word	0xffffffff
	.align		4
        /*0008*/ 	.word	index@(_Z4testPPci)
	.align		4
        /*000c*/ 	.word	index@(vprintf)
	.align		4
        /*0010*/ 	.word	0x00000000
	.align		4
        /*0014*/ 	.word	0xfffffffe
	.align		4
        /*0018*/ 	.word	0x00000000
	.align		4
        /*001c*/ 	.word	0xfffffffd
	.align		4
        /*0020*/ 	.word	0x00000000
	.align		4
        /*0024*/ 	.word	0xfffffffc


//--------------------- .nv.constant4             --------------------------
	.section	.nv.constant4,"a",@progbits
	.align	8
	.align		8
.nv.constant4:
        /*0000*/ 	.dword	vprintf
	.align		8
        /*0008*/ 	.dword	$str


//--------------------- .text._Z4testPPci         --------------------------
	.section	.text._Z4testPPci,"ax",@progbits
	.align	128
        .global         _Z4testPPci
        .type           _Z4testPPci,@function
        .size           _Z4testPPci,(.L_x_2 - _Z4testPPci)
        .other          _Z4testPPci,@"STO_CUDA_ENTRY STV_DEFAULT"
_Z4testPPci:
.text._Z4testPPci:
[----:B------:R-:W0:Y:S01]  /*0000*/  LDC R1, c[0x0][0x37c] ;  /* 0x0000df00ff017b82 */ /* 0x000e220000000800 */
[----:B------:R-:W1:Y:S07]  /*0010*/  S2R R10, SR_CTAID.X ;  /* 0x00000000000a7919 */ /* 0x000e6e0000002500 */
[----:B------:R-:W1:Y:S01]  /*0020*/  LDC.64 R2, c[0x0][0x380] ;  /* 0x0000e000ff027b82 */ /* 0x000e620000000a00 */
[----:B------:R-:W2:Y:S01]  /*0030*/  LDCU.64 UR4, c[0x0][0x358] ;  /* 0x00006b00ff0477ac */ /* 0x000ea20008000a00 */
[----:B0-----:R-:W-:Y:S01]  /*0040*/  VIADD R1, R1, 0xfffffff0 ;  /* 0xfffffff001017836 */ /* 0x001fe20000000000 */
[----:B------:R-:W0:Y:S05]  /*0050*/  LDCU.64 UR6, c[0x4][0x8] ;  /* 0x01000100ff0677ac */ /* 0x000e2a0008000a00 */
[----:B------:R-:W3:Y:S01]  /*0060*/  LDC R11, c[0x0][0x388] ;  /* 0x0000e200ff0b7b82 */ /* 0x000ee20000000800 */
[----:B-1----:R-:W-:-:S06]  /*0070*/  IMAD.WIDE.U32 R2, R10, 0x8, R2 ;  /* 0x000000080a027825 */ /* 0x002fcc00078e0002 */
[----:B--2---:R-:W2:Y:S01]  /*0080*/  LDG.E.64 R2, desc[UR4][R2.64] ;  /* 0x0000000402027981 */ /* 0x004ea2000c1e1b00 */
[----:B------:R-:W-:Y:S01]  /*0090*/  MOV R0, 0x0 ;  /* 0x0000000000007802 */ /* 0x000fe20000000f00 */
[----:B------:R-:W1:Y:S01]  /*00a0*/  LDCU UR4, c[0x0][0x2f8] ;  /* 0x00005f00ff0477ac */ /* 0x000e620008000800 */
[----:B0-----:R-:W-:Y:S01]  /*00b0*/  IMAD.U32 R4, RZ, RZ, UR6 ;  /* 0x00000006ff047e24 */ /* 0x001fe2000f8e00ff */
[----:B---3--:R0:W-:Y:S01]  /*00c0*/  STL.64 [R1], R10 ;  /* 0x0000000a01007387 */ /* 0x0081e20000100a00 */
[----:B------:R0:W3:Y:S01]  /*00d0*/  LDC.64 R8, c[0x4][R0] ;  /* 0x0100000000087b82 */ /* 0x0000e20000000a00 */
[----:B------:R-:W4:Y:S01]  /*00e0*/  LDCU UR5, c[0x0][0x2fc] ;  /* 0x00005f80ff0577ac */ /* 0x000f220008000800 */
[----:B------:R-:W-:Y:S02]  /*00f0*/  MOV R5, UR7 ;  /* 0x0000000700057c02 */ /* 0x000fe40008000f00 */
[----:B-1----:R-:W-:-:S05]  /*0100*/  IADD3 R6, P0, PT, R1, UR4, RZ ;  /* 0x0000000401067c10 */ /* 0x002fca000ff1e0ff */
[----:B----4-:R-:W-:Y:S01]  /*0110*/  IMAD.X R7, RZ, RZ, UR5, P0 ;  /* 0x00000005ff077e24 */ /* 0x010fe200080e06ff */
[----:B--23--:R0:W-:Y:S07]  /*0120*/  STL.64 [R1+0x8], R2 ;  /* 0x0000080201007387 */ /* 0x00c1ee0000100a00 */
[----:B------:R-:W-:-:S07]  /*0130*/  LEPC R20, `(.L_x_0) ;  /* 0x000000001014794e */ /* 0x000fce0000000000 */
[----:B0-----:R-:W-:Y:S05]  /*0140*/  CALL.ABS.NOINC R8 ;  /* 0x0000000008007343 */ /* 0x001fea0003c00000 */
.L_x_0:
[----:B------:R-:W-:Y:S05]  /*0150*/  EXIT ;  /* 0x000000000000794d */ /* 0x000fea0003800000 */
.L_x_1:
[----:B------:R-:W-:-:S00]  /*0160*/  BRA `(.L_x_1) ;  /* 0xfffffffc00fc7947 */ /* 0x000fc0000383ffff */
[----:B------:R-:W-:-:S00]  /*0170*/  NOP ;  /* 0x0000000000007918 */ /* 0x000fc00000000000 */
        /* <DEDUP_REMOVED lines=8> */
.L_x_2:


//--------------------- .nv.global.init           --------------------------
	.section	.nv.global.init,"aw",@progbits
.nv.global.init:
	.type		$str,@object
	.size		$str,(.L_0 - $str)
$str:
        /*0000*/ 	.byte	0x25, 0x64, 0x20, 0x28, 0x73, 0x74, 0x72, 0x6c, 0x65, 0x6e, 0x20, 0x25, 0x64, 0x29, 0x3a, 0x20
        /*0010*/ 	.byte	0x25, 0x73, 0x0a, 0x00
.L_0:


//--------------------- .nv.shared.reserved.0     --------------------------
	.section	.nv.shared.reserved.0,"aw",@nobits
	.weak		__nv_reservedSMEM_offset_0_alias
	.size		__nv_reservedSMEM_offset_0_alias, 0, 64
	.other		__nv_reservedSMEM_offset_0_alias,@"STO_CUDA_RESERVED_SHARED STV_DEFAULT"
__nv_reservedSMEM_offset_0_alias:
	.zero		0
	.zero		64


//--------------------- .nv.constant0._Z4testPPci --------------------------
	.section	.nv.constant0._Z4testPPci,"a",@progbits
	.sectionflags	@""
	.align	4
.nv.constant0._Z4testPPci:
	.zero		908


//--------------------- SYMBOLS --------------------------

	.type		.nv.reservedSmem.offset0,@object
	.size		.nv.reservedSmem.offset0,0x4
	.type		vprintf,@function
